.version 6.5
.target sm_30
.address_size 64

.visible .entry add_ftz(
	.param .u64 input,
	.param .u64 output
)
{
	.reg .u64 	    in_addr;
    .reg .u64 	    out_addr;
    .reg .f32 	    temp<4>;

	ld.param.u64 	in_addr, [input];
    ld.param.u64 	out_addr, [output];

    ld.f32          temp0, [in_addr];
    ld.f32          temp1, [in_addr+4];
	add.ftz.f32		temp2, temp0, temp1;
	add.f32         temp3, temp0, temp1;
    st.f32          [out_addr], temp2;
    st.f32          [out_addr+4], temp3;
	ret;
}


// ===== COMPILED SASS (sm_100) =====

	.target	sm_100

	.elftype	@"ET_EXEC"


//--------------------- .note.nv.tkinfo           --------------------------
	.section	.note.nv.tkinfo,"",@"SHT_NOTE"
	.sectionflags	@"SHF_NOTE_NV_TKINFO"
	.tkinfo
        /*0018*/ 	.word	0x00000002
        /*0030*/ 	.string	""
        /*0030*/ 	.string	"ptxas"
        /*0030*/ 	.string	"Cuda compilation tools, release 13.0, V13.0.88"
        /*0030*/ 	.string	"Build cuda_13.0.r13.0/compiler.36424714_0"
        /*0030*/ 	.string	"-arch sm_100 "



//--------------------- .note.nv.cuinfo           --------------------------
	.section	.note.nv.cuinfo,"",@"SHT_NOTE"
	.sectionflags	@"SHF_NOTE_NV_CUINFO"
        /*0018*/ 	.short	0x0002
        /*001a*/ 	.short	0x001e
        /*001c*/ 	.short	0x0082
	.zero		2


//--------------------- .nv.info                  --------------------------
	.section	.nv.info,"",@"SHT_CUDA_INFO"
	.align	4


	//----- nvinfo : EIATTR_REGCOUNT
	.align		4
        /*0000*/ 	.byte	0x04, 0x2f
        /*0002*/ 	.short	(.L_1 - .L_0)
	.align		4
.L_0:
        /*0004*/ 	.word	index@(add_ftz)
        /*0008*/ 	.word	0x0000000c


	//----- nvinfo : EIATTR_FRAME_SIZE
	.align		4
.L_1:
        /*000c*/ 	.byte	0x04, 0x11
        /*000e*/ 	.short	(.L_3 - .L_2)
	.align		4
.L_2:
        /*0010*/ 	.word	index@(add_ftz)
        /*0014*/ 	.word	0x00000000


	//----- nvinfo : EIATTR_MIN_STACK_SIZE
	.align		4
.L_3:
        /*0018*/ 	.byte	0x04, 0x12
        /*001a*/ 	.short	(.L_5 - .L_4)
	.align		4
.L_4:
        /*001c*/ 	.word	index@(add_ftz)
        /*0020*/ 	.word	0x00000000
.L_5:


//--------------------- .nv.compat                --------------------------
	.section	.nv.compat,"",@"SHT_CUDA_COMPAT_INFO"
	.align	4
        /*0000*/ 	.byte	0x02, 0x09, 0x00, 0x00, 0x02, 0x02, 0x01, 0x00, 0x02, 0x05, 0x05, 0x00, 0x03, 0x07, 0x01, 0x01
        /*0010*/ 	.byte	0x02, 0x03, 0x00, 0x00, 0x02, 0x06, 0x01, 0x00, 0x04, 0x0b, 0x08, 0x00, 0x09, 0x00, 0x00, 0x00
        /*0020*/ 	.byte	0x00, 0x00, 0x00, 0x00


//--------------------- .nv.info.add_ftz          --------------------------
	.section	.nv.info.add_ftz,"",@"SHT_CUDA_INFO"
	.sectionflags	@""
	.align	4


	//----- nvinfo : EIATTR_CUDA_API_VERSION
	.align		4
        /*0000*/ 	.byte	0x04, 0x37
        /*0002*/ 	.short	(.L_7 - .L_6)
.L_6:
        /*0004*/ 	.word	0x00000082


	//----- nvinfo : EIATTR_KPARAM_INFO
	.align		4
.L_7:
        /*0008*/ 	.byte	0x04, 0x17
        /*000a*/ 	.short	(.L_9 - .L_8)
.L_8:
        /*000c*/ 	.word	0x00000000
        /*0010*/ 	.short	0x0001
        /*0012*/ 	.short	0x0008
        /*0014*/ 	.byte	0x00, 0xf0, 0x21, 0x00


	//----- nvinfo : EIATTR_KPARAM_INFO
	.align		4
.L_9:
        /*0018*/ 	.byte	0x04, 0x17
        /*001a*/ 	.short	(.L_11 - .L_10)
.L_10:
        /*001c*/ 	.word	0x00000000
        /*0020*/ 	.short	0x0000
        /*0022*/ 	.short	0x0000
        /*0024*/ 	.byte	0x00, 0xf0, 0x21, 0x00


	//----- nvinfo : EIATTR_SPARSE_MMA_MASK
	.align		4
.L_11:
        /*0028*/ 	.byte	0x03, 0x50
        /*002a*/ 	.short	0x0000


	//----- nvinfo : EIATTR_MAXREG_COUNT
	.align		4
        /*002c*/ 	.byte	0x03, 0x1b
        /*002e*/ 	.short	0x00ff


	//----- nvinfo : EIATTR_MERCURY_ISA_VERSION
	.align		4
        /*0030*/ 	.byte	0x03, 0x5f
        /*0032*/ 	.short	0x0101


	//----- nvinfo : EIATTR_VRC_CTA_INIT_COUNT
	.align		4
        /*0034*/ 	.byte	0x02, 0x4a
	.zero		1
	.zero		1


	//----- nvinfo : EIATTR_EXIT_INSTR_OFFSETS
	.align		4
        /*0038*/ 	.byte	0x04, 0x1c
        /*003a*/ 	.short	(.L_13 - .L_12)


	//   ....[0]....
.L_12:
        /*003c*/ 	.word	0x000000a0


	//----- nvinfo : EIATTR_CBANK_PARAM_SIZE
	.align		4
.L_13:
        /*0040*/ 	.byte	0x03, 0x19
        /*0042*/ 	.short	0x0010


	//----- nvinfo : EIATTR_PARAM_CBANK
	.align		4
        /*0044*/ 	.byte	0x04, 0x0a
        /*0046*/ 	.short	(.L_15 - .L_14)
	.align		4
.L_14:
        /*0048*/ 	.word	index@(.nv.constant0.add_ftz)
        /*004c*/ 	.short	0x0380
        /*004e*/ 	.short	0x0010


	//----- nvinfo : EIATTR_SW_WAR
	.align		4
.L_15:
        /*0050*/ 	.byte	0x04, 0x36
        /*0052*/ 	.short	(.L_17 - .L_16)
.L_16:
        /*0054*/ 	.word	0x00000008
.L_17:


//--------------------- .nv.callgraph             --------------------------
	.section	.nv.callgraph,"",@"SHT_CUDA_CALLGRAPH"
	.align	4
	.sectionentsize	8
	.align		4
        /*0000*/ 	.word	0x00000000
	.align		4
        /*0004*/ 	.word	0xffffffff
	.align		4
        /*0008*/ 	.word	0x00000000
	.align		4
        /*000c*/ 	.word	0xfffffffe
	.align		4
        /*0010*/ 	.word	0x00000000
	.align		4
        /*0014*/ 	.word	0xfffffffd
	.align		4
        /*0018*/ 	.word	0x00000000
	.align		4
        /*001c*/ 	.word	0xfffffffc


//--------------------- .text.add_ftz             --------------------------
	.section	.text.add_ftz,"ax",@progbits
	.align	128
        .global         add_ftz
        .type           add_ftz,@function
        .size           add_ftz,(.L_x_1 - add_ftz)
        .other          add_ftz,@"STO_CUDA_ENTRY STV_DEFAULT"
add_ftz:
.text.add_ftz:
[----:B------:R-:W-:Y:S08]  /*0000*/  LDC R1, c[0x0][0x37c] ;  /* 0x0000df00ff017b82 */ /* 0x000ff00000000800 */
[----:B------:R-:W0:Y:S01]  /*0010*/  LDC.64 R2, c[0x0][0x380] ;  /* 0x0000e000ff027b82 */ /* 0x000e220000000a00 */
[----:B------:R-:W0:Y:S02]  /*0020*/  LDCU.64 UR4, c[0x0][0x358] ;  /* 0x00006b00ff0477ac */ /* 0x000e240008000a00 */
[----:B0-----:R-:W2:Y:S04]  /*0030*/  LD.E R0, desc[UR4][R2.64] ;  /* 0x0000000402007980 */ /* 0x001ea8000c101900 */
[----:B------:R-:W2:Y:S01]  /*0040*/  LD.E R7, desc[UR4][R2.64+0x4] ;  /* 0x0000040402077980 */ /* 0x000ea2000c101900 */
[----:B------:R-:W0:Y:S01]  /*0050*/  LDC.64 R4, c[0x0][0x388] ;  /* 0x0000e200ff047b82 */ /* 0x000e220000000a00 */
[C-C-:B--2---:R-:W-:Y:S01]  /*0060*/  FADD.FTZ R9, R0.reuse, R7.reuse ;  /* 0x0000000700097221 */ /* 0x144fe20000010000 */
[----:B------:R-:W-:-:S04]  /*0070*/  FADD R7, R0, R7 ;  /* 0x0000000700077221 */ /* 0x000fc80000000000 */
[----:B0-----:R-:W-:Y:S04]  /*0080*/  ST.E desc[UR4][R4.64], R9 ;  /* 0x0000000904007985 */ /* 0x001fe8000c101904 */
[----:B------:R-:W-:Y:S01]  /*0090*/  ST.E desc[UR4][R4.64+0x4], R7 ;  /* 0x0000040704007985 */ /* 0x000fe2000c101904 */
[----:B------:R-:W-:Y:S05]  /*00a0*/  EXIT ;  /* 0x000000000000794d */ /* 0x000fea0003800000 */
.L_x_0:
[----:B------:R-:W-:-:S00]  /*00b0*/  BRA `(.L_x_0) ;  /* 0xfffffffc00fc7947 */ /* 0x000fc0000383ffff */
[----:B------:R-:W-:-:S00]  /*00c0*/  NOP ;  /* 0x0000000000007918 */ /* 0x000fc00000000000 */
        /* <DEDUP_REMOVED lines=11> */
.L_x_1:


//--------------------- .nv.shared.reserved.0     --------------------------
	.section	.nv.shared.reserved.0,"aw",@nobits
	.weak		__nv_reservedSMEM_offset_0_alias
	.size		__nv_reservedSMEM_offset_0_alias, 0, 64
	.other		__nv_reservedSMEM_offset_0_alias,@"STO_CUDA_RESERVED_SHARED STV_DEFAULT"
__nv_reservedSMEM_offset_0_alias:
	.zero		0
	.zero		64


//--------------------- .nv.constant0.add_ftz     --------------------------
	.section	.nv.constant0.add_ftz,"a",@progbits
	.sectionflags	@""
	.align	4
.nv.constant0.add_ftz:
	.zero		912


//--------------------- SYMBOLS --------------------------

	.type		.nv.reservedSmem.offset0,@object
	.size		.nv.reservedSmem.offset0,0x4
